//
// Generated by NVIDIA NVVM Compiler
//
// Compiler Build ID: CL-36424714
// Cuda compilation tools, release 13.0, V13.0.88
// Based on NVVM 20.0.0
//

.version 9.0
.target sm_100
.address_size 64

	// .globl	_Z16dVdO_hiddenlayerPdPKdS1_PKidS3_
// _ZZ16dVdO_hiddenlayerPdPKdS1_PKidS3_E6T_size has been demoted
// _ZZ16dVdO_hiddenlayerPdPKdS1_PKidS3_E8nNeurons_$_0 has been demoted
// _ZZ16dVdO_hiddenlayerPdPKdS1_PKidS3_E8nNeurons_$_1 has been demoted
// _ZZ16dVdO_hiddenlayerPdPKdS1_PKidS3_E2V0 has been demoted

.visible .entry _Z16dVdO_hiddenlayerPdPKdS1_PKidS3_(
	.param .u64 .ptr .align 1 _Z16dVdO_hiddenlayerPdPKdS1_PKidS3__param_0,
	.param .u64 .ptr .align 1 _Z16dVdO_hiddenlayerPdPKdS1_PKidS3__param_1,
	.param .u64 .ptr .align 1 _Z16dVdO_hiddenlayerPdPKdS1_PKidS3__param_2,
	.param .u64 .ptr .align 1 _Z16dVdO_hiddenlayerPdPKdS1_PKidS3__param_3,
	.param .f64 _Z16dVdO_hiddenlayerPdPKdS1_PKidS3__param_4,
	.param .u64 .ptr .align 1 _Z16dVdO_hiddenlayerPdPKdS1_PKidS3__param_5
)
{
	.reg .pred 	%p<14>;
	.reg .b32 	%r<58>;
	.reg .b64 	%rd<60>;
	.reg .b64 	%fd<70>;
	// demoted variable
	.shared .align 4 .u32 _ZZ16dVdO_hiddenlayerPdPKdS1_PKidS3_E6T_size;
	// demoted variable
	.shared .align 4 .u32 _ZZ16dVdO_hiddenlayerPdPKdS1_PKidS3_E8nNeurons_$_0;
	// demoted variable
	.shared .align 4 .u32 _ZZ16dVdO_hiddenlayerPdPKdS1_PKidS3_E8nNeurons_$_1;
	// demoted variable
	.shared .align 8 .f64 _ZZ16dVdO_hiddenlayerPdPKdS1_PKidS3_E2V0;
	ld.param.u64 	%rd6, [_Z16dVdO_hiddenlayerPdPKdS1_PKidS3__param_1];
	ld.param.u64 	%rd7, [_Z16dVdO_hiddenlayerPdPKdS1_PKidS3__param_2];
	ld.param.u64 	%rd5, [_Z16dVdO_hiddenlayerPdPKdS1_PKidS3__param_3];
	ld.param.f64 	%fd13, [_Z16dVdO_hiddenlayerPdPKdS1_PKidS3__param_4];
	ld.param.u64 	%rd8, [_Z16dVdO_hiddenlayerPdPKdS1_PKidS3__param_5];
	cvta.to.global.u64 	%rd1, %rd7;
	cvta.to.global.u64 	%rd2, %rd6;
	cvta.to.global.u64 	%rd3, %rd8;
	mov.u32 	%r27, %ctaid.x;
	mov.u32 	%r28, %ntid.x;
	mov.u32 	%r29, %tid.x;
	mad.lo.s32 	%r1, %r27, %r28, %r29;
	ld.global.u32 	%r2, [%rd3+4];
	setp.ge.s32 	%p1, %r1, %r2;
	@%p1 bra 	$L__BB0_17;
	mov.u32 	%r30, %ctaid.y;
	mov.u32 	%r31, %ntid.y;
	mov.u32 	%r32, %tid.y;
	mad.lo.s32 	%r3, %r30, %r31, %r32;
	ld.global.u32 	%r33, [%rd3+12];
	setp.ge.s32 	%p2, %r3, %r33;
	@%p2 bra 	$L__BB0_17;
	mov.u32 	%r4, %ctaid.z;
	ld.global.u32 	%r34, [%rd3+16];
	setp.ge.s32 	%p3, %r4, %r34;
	@%p3 bra 	$L__BB0_17;
	cvta.to.global.u64 	%rd9, %rd5;
	mul.wide.u32 	%rd10, %r3, 4;
	add.s64 	%rd11, %rd9, %rd10;
	ld.global.u32 	%r5, [%rd11];
	not.b32 	%r35, %r4;
	add.s32 	%r6, %r5, %r35;
	setp.lt.s32 	%p4, %r6, 0;
	@%p4 bra 	$L__BB0_17;
	ld.global.u32 	%r7, [%rd3];
	st.shared.u32 	[_ZZ16dVdO_hiddenlayerPdPKdS1_PKidS3_E6T_size], %r7;
	st.shared.u32 	[_ZZ16dVdO_hiddenlayerPdPKdS1_PKidS3_E8nNeurons_$_0], %r2;
	ld.global.u32 	%r8, [%rd3+8];
	st.shared.u32 	[_ZZ16dVdO_hiddenlayerPdPKdS1_PKidS3_E8nNeurons_$_1], %r8;
	st.shared.f64 	[_ZZ16dVdO_hiddenlayerPdPKdS1_PKidS3_E2V0], %fd13;
	mul.lo.s32 	%r36, %r8, %r3;
	mul.lo.s32 	%r9, %r36, %r7;
	add.s32 	%r10, %r9, %r6;
	setp.lt.s32 	%p5, %r8, 1;
	mov.f64 	%fd69, 0d0000000000000000;
	@%p5 bra 	$L__BB0_16;
	setp.lt.u32 	%p6, %r8, 8;
	mov.f64 	%fd69, 0d0000000000000000;
	mov.b32 	%r56, 0;
	@%p6 bra 	$L__BB0_8;
	and.b32  	%r38, %r8, 2147483640;
	neg.s32 	%r54, %r38;
	add.s32 	%r39, %r5, %r9;
	sub.s32 	%r52, %r39, %r4;
	mov.f64 	%fd69, 0d0000000000000000;
	mul.wide.s32 	%rd16, %r7, 8;
	mul.wide.s32 	%rd18, %r2, 8;
	mov.u32 	%r53, %r1;
$L__BB0_7:
	.pragma "nounroll";
	and.b32  	%r56, %r8, 2147483640;
	add.s32 	%r40, %r52, -1;
	mul.wide.s32 	%rd12, %r40, 8;
	add.s64 	%rd13, %rd2, %rd12;
	ld.global.f64 	%fd18, [%rd13];
	mul.wide.s32 	%rd14, %r53, 8;
	add.s64 	%rd15, %rd1, %rd14;
	ld.global.f64 	%fd19, [%rd15];
	fma.rn.f64 	%fd20, %fd18, %fd19, %fd69;
	add.s64 	%rd17, %rd13, %rd16;
	ld.global.f64 	%fd21, [%rd17];
	add.s64 	%rd19, %rd15, %rd18;
	ld.global.f64 	%fd22, [%rd19];
	fma.rn.f64 	%fd23, %fd21, %fd22, %fd20;
	add.s64 	%rd20, %rd17, %rd16;
	ld.global.f64 	%fd24, [%rd20];
	add.s64 	%rd21, %rd19, %rd18;
	ld.global.f64 	%fd25, [%rd21];
	fma.rn.f64 	%fd26, %fd24, %fd25, %fd23;
	add.s64 	%rd22, %rd20, %rd16;
	ld.global.f64 	%fd27, [%rd22];
	add.s64 	%rd23, %rd21, %rd18;
	ld.global.f64 	%fd28, [%rd23];
	fma.rn.f64 	%fd29, %fd27, %fd28, %fd26;
	add.s64 	%rd24, %rd22, %rd16;
	ld.global.f64 	%fd30, [%rd24];
	add.s64 	%rd25, %rd23, %rd18;
	ld.global.f64 	%fd31, [%rd25];
	fma.rn.f64 	%fd32, %fd30, %fd31, %fd29;
	add.s64 	%rd26, %rd24, %rd16;
	ld.global.f64 	%fd33, [%rd26];
	add.s64 	%rd27, %rd25, %rd18;
	ld.global.f64 	%fd34, [%rd27];
	fma.rn.f64 	%fd35, %fd33, %fd34, %fd32;
	add.s64 	%rd28, %rd26, %rd16;
	ld.global.f64 	%fd36, [%rd28];
	add.s64 	%rd29, %rd27, %rd18;
	ld.global.f64 	%fd37, [%rd29];
	fma.rn.f64 	%fd38, %fd36, %fd37, %fd35;
	add.s64 	%rd30, %rd28, %rd16;
	ld.global.f64 	%fd39, [%rd30];
	add.s64 	%rd31, %rd29, %rd18;
	ld.global.f64 	%fd40, [%rd31];
	fma.rn.f64 	%fd69, %fd39, %fd40, %fd38;
	add.s32 	%r54, %r54, 8;
	shl.b32 	%r41, %r2, 3;
	add.s32 	%r53, %r53, %r41;
	shl.b32 	%r42, %r7, 3;
	add.s32 	%r52, %r52, %r42;
	setp.ne.s32 	%p7, %r54, 0;
	@%p7 bra 	$L__BB0_7;
$L__BB0_8:
	and.b32  	%r21, %r8, 7;
	setp.eq.s32 	%p8, %r21, 0;
	@%p8 bra 	$L__BB0_16;
	setp.lt.u32 	%p9, %r21, 4;
	@%p9 bra 	$L__BB0_11;
	mad.lo.s32 	%r43, %r7, %r56, %r10;
	mul.wide.s32 	%rd32, %r43, 8;
	add.s64 	%rd33, %rd2, %rd32;
	ld.global.f64 	%fd42, [%rd33];
	mad.lo.s32 	%r44, %r2, %r56, %r1;
	mul.wide.s32 	%rd34, %r44, 8;
	add.s64 	%rd35, %rd1, %rd34;
	ld.global.f64 	%fd43, [%rd35];
	fma.rn.f64 	%fd44, %fd42, %fd43, %fd69;
	mul.wide.s32 	%rd36, %r7, 8;
	add.s64 	%rd37, %rd33, %rd36;
	ld.global.f64 	%fd45, [%rd37];
	mul.wide.s32 	%rd38, %r2, 8;
	add.s64 	%rd39, %rd35, %rd38;
	ld.global.f64 	%fd46, [%rd39];
	fma.rn.f64 	%fd47, %fd45, %fd46, %fd44;
	add.s64 	%rd40, %rd37, %rd36;
	ld.global.f64 	%fd48, [%rd40];
	add.s64 	%rd41, %rd39, %rd38;
	ld.global.f64 	%fd49, [%rd41];
	fma.rn.f64 	%fd50, %fd48, %fd49, %fd47;
	add.s64 	%rd42, %rd40, %rd36;
	ld.global.f64 	%fd51, [%rd42];
	add.s64 	%rd43, %rd41, %rd38;
	ld.global.f64 	%fd52, [%rd43];
	fma.rn.f64 	%fd69, %fd51, %fd52, %fd50;
	add.s32 	%r56, %r56, 4;
$L__BB0_11:
	and.b32  	%r24, %r8, 3;
	setp.eq.s32 	%p10, %r24, 0;
	@%p10 bra 	$L__BB0_16;
	setp.eq.s32 	%p11, %r24, 1;
	@%p11 bra 	$L__BB0_14;
	mad.lo.s32 	%r45, %r7, %r56, %r10;
	mul.wide.s32 	%rd44, %r45, 8;
	add.s64 	%rd45, %rd2, %rd44;
	ld.global.f64 	%fd54, [%rd45];
	mad.lo.s32 	%r46, %r2, %r56, %r1;
	mul.wide.s32 	%rd46, %r46, 8;
	add.s64 	%rd47, %rd1, %rd46;
	ld.global.f64 	%fd55, [%rd47];
	fma.rn.f64 	%fd56, %fd54, %fd55, %fd69;
	mul.wide.s32 	%rd48, %r7, 8;
	add.s64 	%rd49, %rd45, %rd48;
	ld.global.f64 	%fd57, [%rd49];
	mul.wide.s32 	%rd50, %r2, 8;
	add.s64 	%rd51, %rd47, %rd50;
	ld.global.f64 	%fd58, [%rd51];
	fma.rn.f64 	%fd69, %fd57, %fd58, %fd56;
	add.s32 	%r56, %r56, 2;
$L__BB0_14:
	and.b32  	%r47, %r8, 1;
	setp.eq.b32 	%p12, %r47, 1;
	not.pred 	%p13, %p12;
	@%p13 bra 	$L__BB0_16;
	mad.lo.s32 	%r48, %r7, %r56, %r10;
	mul.wide.s32 	%rd52, %r48, 8;
	add.s64 	%rd53, %rd2, %rd52;
	ld.global.f64 	%fd59, [%rd53];
	mad.lo.s32 	%r49, %r2, %r56, %r1;
	mul.wide.s32 	%rd54, %r49, 8;
	add.s64 	%rd55, %rd1, %rd54;
	ld.global.f64 	%fd60, [%rd55];
	fma.rn.f64 	%fd69, %fd59, %fd60, %fd69;
$L__BB0_16:
	ld.param.u64 	%rd59, [_Z16dVdO_hiddenlayerPdPKdS1_PKidS3__param_0];
	mul.f64 	%fd61, %fd69, %fd13;
	mad.lo.s32 	%r50, %r2, %r3, %r1;
	mad.lo.s32 	%r51, %r50, %r7, %r6;
	cvta.to.global.u64 	%rd56, %rd59;
	mul.wide.s32 	%rd57, %r51, 8;
	add.s64 	%rd58, %rd56, %rd57;
	st.global.f64 	[%rd58], %fd61;
$L__BB0_17:
	ret;

}


// ===== COMPILED SASS (sm_100) =====

	.target	sm_100

	.elftype	@"ET_EXEC"


//--------------------- .note.nv.tkinfo           --------------------------
	.section	.note.nv.tkinfo,"",@"SHT_NOTE"
	.sectionflags	@"SHF_NOTE_NV_TKINFO"
	.tkinfo
        /*0018*/ 	.word	0x00000002
        /*0030*/ 	.string	""
        /*0030*/ 	.string	"ptxas"
        /*0030*/ 	.string	"Cuda compilation tools, release 13.0, V13.0.88"
        /*0030*/ 	.string	"Build cuda_13.0.r13.0/compiler.36424714_0"
        /*0030*/ 	.string	"-arch sm_100 -m 64 "



//--------------------- .note.nv.cuinfo           --------------------------
	.section	.note.nv.cuinfo,"",@"SHT_NOTE"
	.sectionflags	@"SHF_NOTE_NV_CUINFO"
        /*0018*/ 	.short	0x0002
        /*001a*/ 	.short	0x0064
        /*001c*/ 	.short	0x0082
	.zero		2


//--------------------- .nv.info                  --------------------------
	.section	.nv.info,"",@"SHT_CUDA_INFO"
	.align	4


	//----- nvinfo : EIATTR_REGCOUNT
	.align		4
        /*0000*/ 	.byte	0x04, 0x2f
        /*0002*/ 	.short	(.L_1 - .L_0)
	.align		4
.L_0:
        /*0004*/ 	.word	index@(_Z16dVdO_hiddenlayerPdPKdS1_PKidS3_)
        /*0008*/ 	.word	0x00000020


	//----- nvinfo : EIATTR_FRAME_SIZE
	.align		4
.L_1:
        /*000c*/ 	.byte	0x04, 0x11
        /*000e*/ 	.short	(.L_3 - .L_2)
	.align		4
.L_2:
        /*0010*/ 	.word	index@(_Z16dVdO_hiddenlayerPdPKdS1_PKidS3_)
        /*0014*/ 	.word	0x00000000


	//----- nvinfo : EIATTR_MIN_STACK_SIZE
	.align		4
.L_3:
        /*0018*/ 	.byte	0x04, 0x12
        /*001a*/ 	.short	(.L_5 - .L_4)
	.align		4
.L_4:
        /*001c*/ 	.word	index@(_Z16dVdO_hiddenlayerPdPKdS1_PKidS3_)
        /*0020*/ 	.word	0x00000000
.L_5:


//--------------------- .nv.compat                --------------------------
	.section	.nv.compat,"",@"SHT_CUDA_COMPAT_INFO"
	.align	4
        /*0000*/ 	.byte	0x02, 0x09, 0x00, 0x00, 0x02, 0x02, 0x01, 0x00, 0x02, 0x05, 0x05, 0x00, 0x03, 0x07, 0x01, 0x01
        /*0010*/ 	.byte	0x02, 0x03, 0x00, 0x00, 0x02, 0x06, 0x01, 0x00, 0x04, 0x0b, 0x08, 0x00, 0x01, 0x00, 0x00, 0x00
        /*0020*/ 	.byte	0x00, 0x00, 0x00, 0x00


//--------------------- .nv.info._Z16dVdO_hiddenlayerPdPKdS1_PKidS3_ --------------------------
	.section	.nv.info._Z16dVdO_hiddenlayerPdPKdS1_PKidS3_,"",@"SHT_CUDA_INFO"
	.sectionflags	@""
	.align	4


	//----- nvinfo : EIATTR_CUDA_API_VERSION
	.align		4
        /*0000*/ 	.byte	0x04, 0x37
        /*0002*/ 	.short	(.L_7 - .L_6)
.L_6:
        /*0004*/ 	.word	0x00000082


	//----- nvinfo : EIATTR_KPARAM_INFO
	.align		4
.L_7:
        /*0008*/ 	.byte	0x04, 0x17
        /*000a*/ 	.short	(.L_9 - .L_8)
.L_8:
        /*000c*/ 	.word	0x00000000
        /*0010*/ 	.short	0x0005
        /*0012*/ 	.short	0x0028
        /*0014*/ 	.byte	0x00, 0xf5, 0x21, 0x00


	//----- nvinfo : EIATTR_KPARAM_INFO
	.align		4
.L_9:
        /*0018*/ 	.byte	0x04, 0x17
        /*001a*/ 	.short	(.L_11 - .L_10)
.L_10:
        /*001c*/ 	.word	0x00000000
        /*0020*/ 	.short	0x0004
        /*0022*/ 	.short	0x0020
        /*0024*/ 	.byte	0x00, 0xf0, 0x21, 0x00


	//----- nvinfo : EIATTR_KPARAM_INFO
	.align		4
.L_11:
        /*0028*/ 	.byte	0x04, 0x17
        /*002a*/ 	.short	(.L_13 - .L_12)
.L_12:
        /*002c*/ 	.word	0x00000000
        /*0030*/ 	.short	0x0003
        /*0032*/ 	.short	0x0018
        /*0034*/ 	.byte	0x00, 0xf5, 0x21, 0x00


	//----- nvinfo : EIATTR_KPARAM_INFO
	.align		4
.L_13:
        /*0038*/ 	.byte	0x04, 0x17
        /*003a*/ 	.short	(.L_15 - .L_14)
.L_14:
        /*003c*/ 	.word	0x00000000
        /*0040*/ 	.short	0x0002
        /*0042*/ 	.short	0x0010
        /*0044*/ 	.byte	0x00, 0xf5, 0x21, 0x00


	//----- nvinfo : EIATTR_KPARAM_INFO
	.align		4
.L_15:
        /*0048*/ 	.byte	0x04, 0x17
        /*004a*/ 	.short	(.L_17 - .L_16)
.L_16:
        /*004c*/ 	.word	0x00000000
        /*0050*/ 	.short	0x0001
        /*0052*/ 	.short	0x0008
        /*0054*/ 	.byte	0x00, 0xf5, 0x21, 0x00


	//----- nvinfo : EIATTR_KPARAM_INFO
	.align		4
.L_17:
        /*0058*/ 	.byte	0x04, 0x17
        /*005a*/ 	.short	(.L_19 - .L_18)
.L_18:
        /*005c*/ 	.word	0x00000000
        /*0060*/ 	.short	0x0000
        /*0062*/ 	.short	0x0000
        /*0064*/ 	.byte	0x00, 0xf5, 0x21, 0x00


	//----- nvinfo : EIATTR_SPARSE_MMA_MASK
	.align		4
.L_19:
        /*0068*/ 	.byte	0x03, 0x50
        /*006a*/ 	.short	0x0000


	//----- nvinfo : EIATTR_MAXREG_COUNT
	.align		4
        /*006c*/ 	.byte	0x03, 0x1b
        /*006e*/ 	.short	0x00ff


	//----- nvinfo : EIATTR_MERCURY_ISA_VERSION
	.align		4
        /*0070*/ 	.byte	0x03, 0x5f
        /*0072*/ 	.short	0x0101


	//----- nvinfo : EIATTR_VRC_CTA_INIT_COUNT
	.align		4
        /*0074*/ 	.byte	0x02, 0x4a
	.zero		1
	.zero		1


	//----- nvinfo : EIATTR_EXIT_INSTR_OFFSETS
	.align		4
        /*0078*/ 	.byte	0x04, 0x1c
        /*007a*/ 	.short	(.L_21 - .L_20)


	//   ....[0]....
.L_20:
        /*007c*/ 	.word	0x00000090


	//   ....[1]....
        /*0080*/ 	.word	0x00000100


	//   ....[2]....
        /*0084*/ 	.word	0x00000140


	//   ....[3]....
        /*0088*/ 	.word	0x000001b0


	//   ....[4]....
        /*008c*/ 	.word	0x00000a40


	//----- nvinfo : EIATTR_CBANK_PARAM_SIZE
	.align		4
.L_21:
        /*0090*/ 	.byte	0x03, 0x19
        /*0092*/ 	.short	0x0030


	//----- nvinfo : EIATTR_PARAM_CBANK
	.align		4
        /*0094*/ 	.byte	0x04, 0x0a
        /*0096*/ 	.short	(.L_23 - .L_22)
	.align		4
.L_22:
        /*0098*/ 	.word	index@(.nv.constant0._Z16dVdO_hiddenlayerPdPKdS1_PKidS3_)
        /*009c*/ 	.short	0x0380
        /*009e*/ 	.short	0x0030


	//----- nvinfo : EIATTR_SW_WAR
	.align		4
.L_23:
        /*00a0*/ 	.byte	0x04, 0x36
        /*00a2*/ 	.short	(.L_25 - .L_24)
.L_24:
        /*00a4*/ 	.word	0x00000008
.L_25:


//--------------------- .nv.callgraph             --------------------------
	.section	.nv.callgraph,"",@"SHT_CUDA_CALLGRAPH"
	.align	4
	.sectionentsize	8
	.align		4
        /*0000*/ 	.word	0x00000000
	.align		4
        /*0004*/ 	.word	0xffffffff
	.align		4
        /*0008*/ 	.word	0x00000000
	.align		4
        /*000c*/ 	.word	0xfffffffe
	.align		4
        /*0010*/ 	.word	0x00000000
	.align		4
        /*0014*/ 	.word	0xfffffffd
	.align		4
        /*0018*/ 	.word	0x00000000
	.align		4
        /*001c*/ 	.word	0xfffffffc


//--------------------- .text._Z16dVdO_hiddenlayerPdPKdS1_PKidS3_ --------------------------
	.section	.text._Z16dVdO_hiddenlayerPdPKdS1_PKidS3_,"ax",@progbits
	.align	128
        .global         _Z16dVdO_hiddenlayerPdPKdS1_PKidS3_
        .type           _Z16dVdO_hiddenlayerPdPKdS1_PKidS3_,@function
        .size           _Z16dVdO_hiddenlayerPdPKdS1_PKidS3_,(.L_x_5 - _Z16dVdO_hiddenlayerPdPKdS1_PKidS3_)
        .other          _Z16dVdO_hiddenlayerPdPKdS1_PKidS3_,@"STO_CUDA_ENTRY STV_DEFAULT"
_Z16dVdO_hiddenlayerPdPKdS1_PKidS3_:
.text._Z16dVdO_hiddenlayerPdPKdS1_PKidS3_:
[----:B------:R-:W-:Y:S08]  /*0000*/  LDC R1, c[0x0][0x37c] ;  /* 0x0000df00ff017b82 */ /* 0x000ff00000000800 */
[----:B------:R-:W0:Y:S01]  /*0010*/  LDC.64 R6, c[0x0][0x3a8] ;  /* 0x0000ea00ff067b82 */ /* 0x000e220000000a00 */
[----:B------:R-:W0:Y:S02]  /*0020*/  LDCU.64 UR6, c[0x0][0x358] ;  /* 0x00006b00ff0677ac */ /* 0x000e240008000a00 */
[----:B0-----:R-:W2:Y:S05]  /*0030*/  LDG.E R11, desc[UR6][R6.64+0x4] ;  /* 0x00000406060b7981 */ /* 0x001eaa000c1e1900 */
[----:B------:R-:W0:Y:S01]  /*0040*/  S2UR UR4, SR_CTAID.X ;  /* 0x00000000000479c3 */ /* 0x000e220000002500 */
[----:B------:R-:W0:Y:S07]  /*0050*/  S2R R3, SR_TID.X ;  /* 0x0000000000037919 */ /* 0x000e2e0000002100 */
[----:B------:R-:W0:Y:S02]  /*0060*/  LDC R0, c[0x0][0x360] ;  /* 0x0000d800ff007b82 */ /* 0x000e240000000800 */
[----:B0-----:R-:W-:-:S05]  /*0070*/  IMAD R0, R0, UR4, R3 ;  /* 0x0000000400007c24 */ /* 0x001fca000f8e0203 */
[----:B--2---:R-:W-:-:S13]  /*0080*/  ISETP.GE.AND P0, PT, R0, R11, PT ;  /* 0x0000000b0000720c */ /* 0x004fda0003f06270 */
[----:B------:R-:W-:Y:S05]  /*0090*/  @P0 EXIT ;  /* 0x000000000000094d */ /* 0x000fea0003800000 */
[----:B------:R-:W2:Y:S01]  /*00a0*/  LDG.E R3, desc[UR6][R6.64+0xc] ;  /* 0x00000c0606037981 */ /* 0x000ea2000c1e1900 */
[----:B------:R-:W0:Y:S01]  /*00b0*/  S2UR UR4, SR_CTAID.Y ;  /* 0x00000000000479c3 */ /* 0x000e220000002600 */
[----:B------:R-:W0:Y:S07]  /*00c0*/  S2R R5, SR_TID.Y ;  /* 0x0000000000057919 */ /* 0x000e2e0000002200 */
[----:B------:R-:W0:Y:S02]  /*00d0*/  LDC R2, c[0x0][0x364] ;  /* 0x0000d900ff027b82 */ /* 0x000e240000000800 */
[----:B0-----:R-:W-:-:S05]  /*00e0*/  IMAD R2, R2, UR4, R5 ;  /* 0x0000000402027c24 */ /* 0x001fca000f8e0205 */
[----:B--2---:R-:W-:-:S13]  /*00f0*/  ISETP.GE.AND P0, PT, R2, R3, PT ;  /* 0x000000030200720c */ /* 0x004fda0003f06270 */
[----:B------:R-:W-:Y:S05]  /*0100*/  @P0 EXIT ;  /* 0x000000000000094d */ /* 0x000fea0003800000 */
[----:B------:R-:W2:Y:S01]  /*0110*/  LDG.E R3, desc[UR6][R6.64+0x10] ;  /* 0x0000100606037981 */ /* 0x000ea2000c1e1900 */
[----:B------:R-:W2:Y:S02]  /*0120*/  S2UR UR8, SR_CTAID.Z ;  /* 0x00000000000879c3 */ /* 0x000ea40000002700 */
[----:B--2---:R-:W-:-:S13]  /*0130*/  ISETP.LE.AND P0, PT, R3, UR8, PT ;  /* 0x0000000803007c0c */ /* 0x004fda000bf03270 */
[----:B------:R-:W-:Y:S05]  /*0140*/  @P0 EXIT ;  /* 0x000000000000094d */ /* 0x000fea0003800000 */
[----:B------:R-:W0:Y:S02]  /*0150*/  LDC.64 R4, c[0x0][0x398] ;  /* 0x0000e600ff047b82 */ /* 0x000e240000000a00 */
[----:B0-----:R-:W-:-:S05]  /*0160*/  IMAD.WIDE.U32 R4, R2, 0x4, R4 ;  /* 0x0000000402047825 */ /* 0x001fca00078e0004 */
[----:B------:R-:W2:Y:S01]  /*0170*/  LDG.E R12, desc[UR6][R4.64] ;  /* 0x00000006040c7981 */ /* 0x000ea2000c1e1900 */
[----:B------:R-:W-:-:S06]  /*0180*/  ULOP3.LUT UR4, URZ, UR8, URZ, 0x33, !UPT ;  /* 0x00000008ff047292 */ /* 0x000fcc000f8e33ff */
[----:B--2---:R-:W-:-:S04]  /*0190*/  IADD3 R3, PT, PT, R12, UR4, RZ ;  /* 0x000000040c037c10 */ /* 0x004fc8000fffe0ff */
[----:B------:R-:W-:-:S13]  /*01a0*/  ISETP.GE.AND P0, PT, R3, RZ, PT ;  /* 0x000000ff0300720c */ /* 0x000fda0003f06270 */
[----:B------:R-:W-:Y:S05]  /*01b0*/  @!P0 EXIT ;  /* 0x000000000000894d */ /* 0x000fea0003800000 */
[----:B------:R-:W2:Y:S04]  /*01c0*/  LDG.E R5, desc[UR6][R6.64+0x8] ;  /* 0x0000080606057981 */ /* 0x000ea8000c1e1900 */
[----:B------:R-:W3:Y:S01]  /*01d0*/  LDG.E R10, desc[UR6][R6.64] ;  /* 0x00000006060a7981 */ /* 0x000ee2000c1e1900 */
[----:B------:R-:W0:Y:S08]  /*01e0*/  S2UR UR5, SR_CgaCtaId ;  /* 0x00000000000579c3 */ /* 0x000e300000008800 */
[----:B------:R-:W1:Y:S01]  /*01f0*/  LDC.64 R8, c[0x0][0x3a0] ;  /* 0x0000e800ff087b82 */ /* 0x000e620000000a00 */
[----:B------:R-:W-:Y:S01]  /*0200*/  UMOV UR4, 0x400 ;  /* 0x0000040000047882 */ /* 0x000fe20000000000 */
[----:B------:R-:W-:Y:S01]  /*0210*/  CS2R R24, SRZ ;  /* 0x0000000000187805 */ /* 0x000fe2000001ff00 */
[----:B0-----:R-:W-:-:S09]  /*0220*/  ULEA UR4, UR5, UR4, 0x18 ;  /* 0x0000000405047291 */ /* 0x001fd2000f8ec0ff */
[----:B-1----:R0:W-:Y:S01]  /*0230*/  STS.64 [UR4+0x10], R8 ;  /* 0x00001008ff007988 */ /* 0x0021e20008000a04 */
[----:B--2---:R-:W-:-:S03]  /*0240*/  ISETP.GE.AND P0, PT, R5, 0x1, PT ;  /* 0x000000010500780c */ /* 0x004fc60003f06270 */
[----:B------:R0:W-:Y:S04]  /*0250*/  STS [UR4+0x8], R5 ;  /* 0x00000805ff007988 */ /* 0x0001e80008000804 */
[----:B---3--:R0:W-:Y:S06]  /*0260*/  STS.64 [UR4], R10 ;  /* 0x0000000aff007988 */ /* 0x0081ec0008000a04 */
[----:B------:R-:W-:Y:S05]  /*0270*/  @!P0 BRA `(.L_x_0) ;  /* 0x0000000400d88947 */ /* 0x000fea0003800000 */
[----:B------:R-:W-:Y:S01]  /*0280*/  ISETP.GE.U32.AND P0, PT, R5, 0x8, PT ;  /* 0x000000080500780c */ /* 0x000fe20003f06070 */
[----:B------:R-:W-:Y:S02]  /*0290*/  IMAD R7, R2, R5, RZ ;  /* 0x0000000502077224 */ /* 0x000fe400078e02ff */
[----:B------:R-:W-:Y:S01]  /*02a0*/  HFMA2 R4, -RZ, RZ, 0, 0 ;  /* 0x00000000ff047431 */ /* 0x000fe200000001ff */
[----:B------:R-:W-:Y:S01]  /*02b0*/  CS2R R24, SRZ ;  /* 0x0000000000187805 */ /* 0x000fe2000001ff00 */
[----:B------:R-:W-:-:S05]  /*02c0*/  IMAD R7, R10, R7, RZ ;  /* 0x000000070a077224 */ /* 0x000fca00078e02ff */
[----:B------:R-:W-:-:S03]  /*02d0*/  IADD3 R27, PT, PT, R3, R7, RZ ;  /* 0x00000007031b7210 */ /* 0x000fc60007ffe0ff */
[----:B------:R-:W-:Y:S05]  /*02e0*/  @!P0 BRA `(.L_x_1) ;  /* 0x0000000000d48947 */ /* 0x000fea0003800000 */
[----:B------:R-:W-:Y:S02]  /*02f0*/  LOP3.LUT R4, R5, 0x7ffffff8, RZ, 0xc0, !PT ;  /* 0x7ffffff805047812 */ /* 0x000fe400078ec0ff */
[----:B------:R-:W-:Y:S02]  /*0300*/  CS2R R24, SRZ ;  /* 0x0000000000187805 */ /* 0x000fe4000001ff00 */
[----:B------:R-:W-:Y:S02]  /*0310*/  IADD3 R7, PT, PT, R12, -UR8, R7 ;  /* 0x800000080c077c10 */ /* 0x000fe4000fffe007 */
[----:B------:R-:W-:Y:S02]  /*0320*/  MOV R6, R0 ;  /* 0x0000000000067202 */ /* 0x000fe40000000f00 */
[----:B------:R-:W-:-:S07]  /*0330*/  IADD3 R26, PT, PT, -R4, RZ, RZ ;  /* 0x000000ff041a7210 */ /* 0x000fce0007ffe1ff */
.L_x_2:
[----:B------:R-:W1:Y:S01]  /*0340*/  LDC.64 R16, c[0x0][0x388] ;  /* 0x0000e200ff107b82 */ /* 0x000e620000000a00 */
[----:B------:R-:W-:-:S07]  /*0350*/  IADD3 R13, PT, PT, R7, -0x1, RZ ;  /* 0xffffffff070d7810 */ /* 0x000fce0007ffe0ff */
[----:B------:R-:W2:Y:S01]  /*0360*/  LDC.64 R28, c[0x0][0x390] ;  /* 0x0000e400ff1c7b82 */ /* 0x000ea20000000a00 */
[----:B-1----:R-:W-:-:S05]  /*0370*/  IMAD.WIDE R16, R13, 0x8, R16 ;  /* 0x000000080d107825 */ /* 0x002fca00078e0210 */
[----:B------:R1:W3:Y:S01]  /*0380*/  LDG.E.64 R18, desc[UR6][R16.64] ;  /* 0x0000000610127981 */ /* 0x0002e2000c1e1b00 */
[----:B--2---:R-:W-:-:S05]  /*0390*/  IMAD.WIDE R28, R6, 0x8, R28 ;  /* 0x00000008061c7825 */ /* 0x004fca00078e021c */
[----:B------:R-:W3:Y:S01]  /*03a0*/  LDG.E.64 R14, desc[UR6][R28.64] ;  /* 0x000000061c0e7981 */ /* 0x000ee2000c1e1b00 */
[----:B------:R-:W-:-:S04]  /*03b0*/  IMAD.WIDE R22, R11, 0x8, R28 ;  /* 0x000000080b167825 */ /* 0x000fc800078e021c */
[----:B-1----:R-:W-:Y:S01]  /*03c0*/  IMAD.WIDE R16, R10, 0x8, R16 ;  /* 0x000000080a107825 */ /* 0x002fe200078e0210 */
[----:B------:R1:W2:Y:S04]  /*03d0*/  LDG.E.64 R20, desc[UR6][R22.64] ;  /* 0x0000000616147981 */ /* 0x0002a8000c1e1b00 */
[----:B------:R-:W2:Y:S01]  /*03e0*/  LDG.E.64 R12, desc[UR6][R16.64] ;  /* 0x00000006100c7981 */ /* 0x000ea2000c1e1b00 */
[----:B-1----:R-:W-:-:S04]  /*03f0*/  IMAD.WIDE R22, R11, 0x8, R22 ;  /* 0x000000080b167825 */ /* 0x002fc800078e0216 */
[----:B------:R-:W-:Y:S01]  /*0400*/  IMAD.WIDE R28, R11, 0x8, R22 ;  /* 0x000000080b1c7825 */ /* 0x000fe200078e0216 */
[----:B---3--:R-:W-:-:S03]  /*0410*/  DFMA R14, R18, R14, R24 ;  /* 0x0000000e120e722b */ /* 0x008fc60000000018 */
[----:B------:R-:W-:Y:S02]  /*0420*/  IMAD.WIDE R24, R10, 0x8, R16 ;  /* 0x000000080a187825 */ /* 0x000fe400078e0210 */
[----:B------:R-:W3:Y:S04]  /*0430*/  LDG.E.64 R16, desc[UR6][R22.64] ;  /* 0x0000000616107981 */ /* 0x000ee8000c1e1b00 */
[----:B------:R1:W3:Y:S01]  /*0440*/  LDG.E.64 R18, desc[UR6][R24.64] ;  /* 0x0000000618127981 */ /* 0x0002e2000c1e1b00 */
[----:B--2---:R-:W-:-:S03]  /*0450*/  DFMA R20, R12, R20, R14 ;  /* 0x000000140c14722b */ /* 0x004fc6000000000e */
[----:B------:R2:W4:Y:S01]  /*0460*/  LDG.E.64 R12, desc[UR6][R28.64] ;  /* 0x000000061c0c7981 */ /* 0x000522000c1e1b00 */
[----:B-1----:R-:W-:-:S05]  /*0470*/  IMAD.WIDE R24, R10, 0x8, R24 ;  /* 0x000000080a187825 */ /* 0x002fca00078e0218 */
[----:B------:R-:W4:Y:S01]  /*0480*/  LDG.E.64 R14, desc[UR6][R24.64] ;  /* 0x00000006180e7981 */ /* 0x000f22000c1e1b00 */
[----:B--2---:R-:W-:Y:S01]  /*0490*/  IMAD.WIDE R28, R11, 0x8, R28 ;  /* 0x000000080b1c7825 */ /* 0x004fe200078e021c */
[----:B---3--:R-:W-:-:S03]  /*04a0*/  DFMA R16, R18, R16, R20 ;  /* 0x000000101210722b */ /* 0x008fc60000000014 */
[----:B------:R-:W-:-:S04]  /*04b0*/  IMAD.WIDE R18, R10, 0x8, R24 ;  /* 0x000000080a127825 */ /* 0x000fc800078e0218 */
[----:B------:R-:W-:-:S05]  /*04c0*/  IMAD.WIDE R20, R11, 0x8, R28 ;  /* 0x000000080b147825 */ /* 0x000fca00078e021c */
[----:B------:R-:W2:Y:S01]  /*04d0*/  LDG.E.64 R24, desc[UR6][R20.64] ;  /* 0x0000000614187981 */ /* 0x000ea2000c1e1b00 */
[----:B----4-:R-:W-:-:S03]  /*04e0*/  DFMA R12, R14, R12, R16 ;  /* 0x0000000c0e0c722b */ /* 0x010fc60000000010 */
[----:B------:R1:W3:Y:S04]  /*04f0*/  LDG.E.64 R14, desc[UR6][R18.64] ;  /* 0x00000006120e7981 */ /* 0x0002e8000c1e1b00 */
[----:B------:R-:W3:Y:S01]  /*0500*/  LDG.E.64 R16, desc[UR6][R28.64] ;  /* 0x000000061c107981 */ /* 0x000ee2000c1e1b00 */
[----:B-1----:R-:W-:-:S05]  /*0510*/  IMAD.WIDE R18, R10, 0x8, R18 ;  /* 0x000000080a127825 */ /* 0x002fca00078e0212 */
[----:B------:R-:W2:Y:S01]  /*0520*/  LDG.E.64 R22, desc[UR6][R18.64] ;  /* 0x0000000612167981 */ /* 0x000ea2000c1e1b00 */
[----:B---3--:R-:W-:Y:S01]  /*0530*/  DFMA R12, R14, R16, R12 ;  /* 0x000000100e0c722b */ /* 0x008fe2000000000c */
[----:B------:R-:W-:-:S04]  /*0540*/  IMAD.WIDE R14, R10, 0x8, R18 ;  /* 0x000000080a0e7825 */ /* 0x000fc800078e0212 */
[----:B------:R-:W-:-:S03]  /*0550*/  IMAD.WIDE R16, R11, 0x8, R20 ;  /* 0x000000080b107825 */ /* 0x000fc600078e0214 */
[----:B--2---:R-:W-:Y:S01]  /*0560*/  DFMA R24, R22, R24, R12 ;  /* 0x000000181618722b */ /* 0x004fe2000000000c */
[----:B------:R-:W2:Y:S01]  /*0570*/  LDG.E.64 R22, desc[UR6][R14.64] ;  /* 0x000000060e167981 */ /* 0x000ea2000c1e1b00 */
[----:B------:R-:W-:-:S03]  /*0580*/  IMAD.WIDE R28, R10, 0x8, R14 ;  /* 0x000000080a1c7825 */ /* 0x000fc600078e020e */
[----:B------:R1:W2:Y:S04]  /*0590*/  LDG.E.64 R12, desc[UR6][R16.64] ;  /* 0x00000006100c7981 */ /* 0x0002a8000c1e1b00 */
[----:B------:R-:W3:Y:S01]  /*05a0*/  LDG.E.64 R28, desc[UR6][R28.64] ;  /* 0x000000061c1c7981 */ /* 0x000ee2000c1e1b00 */
[----:B-1----:R-:W-:-:S05]  /*05b0*/  IMAD.WIDE R16, R11, 0x8, R16 ;  /* 0x000000080b107825 */ /* 0x002fca00078e0210 */
[----:B------:R-:W3:Y:S01]  /*05c0*/  LDG.E.64 R18, desc[UR6][R16.64] ;  /* 0x0000000610127981 */ /* 0x000ee2000c1e1b00 */
[----:B------:R-:W-:-:S04]  /*05d0*/  IADD3 R26, PT, PT, R26, 0x8, RZ ;  /* 0x000000081a1a7810 */ /* 0x000fc80007ffe0ff */
[----:B------:R-:W-:Y:S02]  /*05e0*/  ISETP.NE.AND P0, PT, R26, RZ, PT ;  /* 0x000000ff1a00720c */ /* 0x000fe40003f05270 */
[----:B------:R-:W-:Y:S02]  /*05f0*/  LEA R7, R10, R7, 0x3 ;  /* 0x000000070a077211 */ /* 0x000fe400078e18ff */
[----:B------:R-:W-:Y:S01]  /*0600*/  LEA R6, R11, R6, 0x3 ;  /* 0x000000060b067211 */ /* 0x000fe200078e18ff */
[----:B--2---:R-:W-:-:S08]  /*0610*/  DFMA R24, R22, R12, R24 ;  /* 0x0000000c1618722b */ /* 0x004fd00000000018 */
[----:B---3--:R-:W-:Y:S01]  /*0620*/  DFMA R24, R28, R18, R24 ;  /* 0x000000121c18722b */ /* 0x008fe20000000018 */
[----:B------:R-:W-:Y:S10]  /*0630*/  @P0 BRA `(.L_x_2) ;  /* 0xfffffffc00400947 */ /* 0x000ff4000383ffff */
.L_x_1:
[----:B------:R-:W-:-:S13]  /*0640*/  LOP3.LUT P0, R6, R5, 0x7, RZ, 0xc0, !PT ;  /* 0x0000000705067812 */ /* 0x000fda000780c0ff */
[----:B------:R-:W-:Y:S05]  /*0650*/  @!P0 BRA `(.L_x_0) ;  /* 0x0000000000e08947 */ /* 0x000fea0003800000 */
[----:B------:R-:W-:-:S13]  /*0660*/  ISETP.GE.U32.AND P0, PT, R6, 0x4, PT ;  /* 0x000000040600780c */ /* 0x000fda0003f06070 */
[----:B------:R-:W-:Y:S05]  /*0670*/  @!P0 BRA `(.L_x_3) ;  /* 0x0000000000648947 */ /* 0x000fea0003800000 */
[----:B------:R-:W1:Y:S01]  /*0680*/  LDC.64 R22, c[0x0][0x388] ;  /* 0x0000e200ff167b82 */ /* 0x000e620000000a00 */
[-C--:B------:R-:W-:Y:S02]  /*0690*/  IMAD R7, R10, R4.reuse, R27 ;  /* 0x000000040a077224 */ /* 0x080fe400078e021b */
[----:B------:R-:W-:-:S05]  /*06a0*/  IMAD R13, R11, R4, R0 ;  /* 0x000000040b0d7224 */ /* 0x000fca00078e0200 */
[----:B------:R-:W2:Y:S01]  /*06b0*/  LDC.64 R28, c[0x0][0x390] ;  /* 0x0000e400ff1c7b82 */ /* 0x000ea20000000a00 */
[----:B-1----:R-:W-:-:S05]  /*06c0*/  IMAD.WIDE R22, R7, 0x8, R22 ;  /* 0x0000000807167825 */ /* 0x002fca00078e0216 */
[----:B------:R-:W3:Y:S01]  /*06d0*/  LDG.E.64 R20, desc[UR6][R22.64] ;  /* 0x0000000616147981 */ /* 0x000ee2000c1e1b00 */
[----:B--2---:R-:W-:-:S05]  /*06e0*/  IMAD.WIDE R28, R13, 0x8, R28 ;  /* 0x000000080d1c7825 */ /* 0x004fca00078e021c */
[----:B------:R-:W3:Y:S01]  /*06f0*/  LDG.E.64 R18, desc[UR6][R28.64] ;  /* 0x000000061c127981 */ /* 0x000ee2000c1e1b00 */
[----:B------:R-:W-:-:S04]  /*0700*/  IMAD.WIDE R16, R10, 0x8, R22 ;  /* 0x000000080a107825 */ /* 0x000fc800078e0216 */
[----:B------:R-:W-:Y:S01]  /*0710*/  IMAD.WIDE R6, R11, 0x8, R28 ;  /* 0x000000080b067825 */ /* 0x000fe200078e021c */
[----:B------:R1:W2:Y:S04]  /*0720*/  LDG.E.64 R12, desc[UR6][R16.64] ;  /* 0x00000006100c7981 */ /* 0x0002a8000c1e1b00 */
[----:B------:R4:W2:Y:S01]  /*0730*/  LDG.E.64 R14, desc[UR6][R6.64] ;  /* 0x00000006060e7981 */ /* 0x0008a2000c1e1b00 */
[----:B-1----:R-:W-:-:S04]  /*0740*/  IMAD.WIDE R16, R10, 0x8, R16 ;  /* 0x000000080a107825 */ /* 0x002fc800078e0210 */
[----:B----4-:R-:W-:-:S04]  /*0750*/  IMAD.WIDE R6, R11, 0x8, R6 ;  /* 0x000000080b067825 */ /* 0x010fc800078e0206 */
[----:B------:R-:W-:-:S04]  /*0760*/  IMAD.WIDE R22, R10, 0x8, R16 ;  /* 0x000000080a167825 */ /* 0x000fc800078e0210 */
[----:B------:R-:W-:Y:S02]  /*0770*/  IMAD.WIDE R28, R11, 0x8, R6 ;  /* 0x000000080b1c7825 */ /* 0x000fe400078e0206 */
[----:B------:R-:W4:Y:S04]  /*0780*/  LDG.E.64 R22, desc[UR6][R22.64] ;  /* 0x0000000616167981 */ /* 0x000f28000c1e1b00 */
[----:B------:R-:W4:Y:S01]  /*0790*/  LDG.E.64 R28, desc[UR6][R28.64] ;  /* 0x000000061c1c7981 */ /* 0x000f22000c1e1b00 */
[----:B---3--:R-:W-:-:S03]  /*07a0*/  DFMA R24, R20, R18, R24 ;  /* 0x000000121418722b */ /* 0x008fc60000000018 */
[----:B------:R-:W3:Y:S04]  /*07b0*/  LDG.E.64 R18, desc[UR6][R16.64] ;  /* 0x0000000610127981 */ /* 0x000ee8000c1e1b00 */
[----:B------:R-:W3:Y:S01]  /*07c0*/  LDG.E.64 R20, desc[UR6][R6.64] ;  /* 0x0000000606147981 */ /* 0x000ee2000c1e1b00 */
[----:B--2---:R-:W-:Y:S01]  /*07d0*/  DFMA R12, R12, R14, R24 ;  /* 0x0000000e0c0c722b */ /* 0x004fe20000000018 */
[----:B------:R-:W-:-:S07]  /*07e0*/  IADD3 R4, PT, PT, R4, 0x4, RZ ;  /* 0x0000000404047810 */ /* 0x000fce0007ffe0ff */
[----:B---3--:R-:W-:-:S08]  /*07f0*/  DFMA R12, R18, R20, R12 ;  /* 0x00000014120c722b */ /* 0x008fd0000000000c */
[----:B----4-:R-:W-:-:S11]  /*0800*/  DFMA R24, R22, R28, R12 ;  /* 0x0000001c1618722b */ /* 0x010fd6000000000c */
.L_x_3:
[----:B------:R-:W-:-:S13]  /*0810*/  LOP3.LUT P0, R6, R5, 0x3, RZ, 0xc0, !PT ;  /* 0x0000000305067812 */ /* 0x000fda000780c0ff */
[----:B------:R-:W-:Y:S05]  /*0820*/  @!P0 BRA `(.L_x_0) ;  /* 0x00000000006c8947 */ /* 0x000fea0003800000 */
[----:B------:R-:W-:Y:S02]  /*0830*/  ISETP.NE.AND P0, PT, R6, 0x1, PT ;  /* 0x000000010600780c */ /* 0x000fe40003f05270 */
[----:B0-----:R-:W-:-:S04]  /*0840*/  LOP3.LUT R5, R5, 0x1, RZ, 0xc0, !PT ;  /* 0x0000000105057812 */ /* 0x001fc800078ec0ff */
[----:B------:R-:W-:-:S07]  /*0850*/  ISETP.NE.U32.AND P1, PT, R5, 0x1, PT ;  /* 0x000000010500780c */ /* 0x000fce0003f25070 */
[----:B------:R-:W0:Y:S01]  /*0860*/  @P0 LDC.64 R28, c[0x0][0x388] ;  /* 0x0000e200ff1c0b82 */ /* 0x000e220000000a00 */
[-C--:B------:R-:W-:Y:S02]  /*0870*/  @P0 IMAD R5, R10, R4.reuse, R27 ;  /* 0x000000040a050224 */ /* 0x080fe400078e021b */
[----:B------:R-:W-:Y:S01]  /*0880*/  @P0 IMAD R13, R11, R4, R0 ;  /* 0x000000040b0d0224 */ /* 0x000fe200078e0200 */
[----:B------:R-:W-:-:S04]  /*0890*/  @P0 IADD3 R4, PT, PT, R4, 0x2, RZ ;  /* 0x0000000204040810 */ /* 0x000fc80007ffe0ff */
[----:B------:R-:W1:Y:S08]  /*08a0*/  @P0 LDC.64 R20, c[0x0][0x390] ;  /* 0x0000e400ff140b82 */ /* 0x000e700000000a00 */
[----:B------:R-:W2:Y:S08]  /*08b0*/  @!P1 LDC.64 R14, c[0x0][0x388] ;  /* 0x0000e200ff0e9b82 */ /* 0x000eb00000000a00 */
[----:B------:R-:W3:Y:S01]  /*08c0*/  @!P1 LDC.64 R6, c[0x0][0x390] ;  /* 0x0000e400ff069b82 */ /* 0x000ee20000000a00 */
[----:B0-----:R-:W-:-:S05]  /*08d0*/  @P0 IMAD.WIDE R28, R5, 0x8, R28 ;  /* 0x00000008051c0825 */ /* 0x001fca00078e021c */
[----:B------:R-:W4:Y:S01]  /*08e0*/  @P0 LDG.E.64 R16, desc[UR6][R28.64] ;  /* 0x000000061c100981 */ /* 0x000f22000c1e1b00 */
[----:B-1----:R-:W-:-:S05]  /*08f0*/  @P0 IMAD.WIDE R20, R13, 0x8, R20 ;  /* 0x000000080d140825 */ /* 0x002fca00078e0214 */
[----:B------:R-:W4:Y:S01]  /*0900*/  @P0 LDG.E.64 R12, desc[UR6][R20.64] ;  /* 0x00000006140c0981 */ /* 0x000f22000c1e1b00 */
[----:B------:R-:W-:-:S04]  /*0910*/  @P0 IMAD.WIDE R18, R10, 0x8, R28 ;  /* 0x000000080a120825 */ /* 0x000fc800078e021c */
[C---:B------:R-:W-:Y:S02]  /*0920*/  @P0 IMAD.WIDE R22, R11.reuse, 0x8, R20 ;  /* 0x000000080b160825 */ /* 0x040fe400078e0214 */
[----:B------:R-:W5:Y:S02]  /*0930*/  @P0 LDG.E.64 R18, desc[UR6][R18.64] ;  /* 0x0000000612120981 */ /* 0x000f64000c1e1b00 */
[-C--:B------:R-:W-:Y:S02]  /*0940*/  @!P1 IMAD R27, R10, R4.reuse, R27 ;  /* 0x000000040a1b9224 */ /* 0x080fe400078e021b */
[----:B------:R-:W-:Y:S01]  /*0950*/  @!P1 IMAD R5, R11, R4, R0 ;  /* 0x000000040b059224 */ /* 0x000fe200078e0200 */
[----:B------:R-:W5:Y:S01]  /*0960*/  @P0 LDG.E.64 R22, desc[UR6][R22.64] ;  /* 0x0000000616160981 */ /* 0x000f62000c1e1b00 */
[----:B--2---:R-:W-:-:S04]  /*0970*/  @!P1 IMAD.WIDE R14, R27, 0x8, R14 ;  /* 0x000000081b0e9825 */ /* 0x004fc800078e020e */
[----:B---3--:R-:W-:Y:S02]  /*0980*/  @!P1 IMAD.WIDE R6, R5, 0x8, R6 ;  /* 0x0000000805069825 */ /* 0x008fe400078e0206 */
[----:B------:R-:W2:Y:S04]  /*0990*/  @!P1 LDG.E.64 R14, desc[UR6][R14.64] ;  /* 0x000000060e0e9981 */ /* 0x000ea8000c1e1b00 */
[----:B------:R-:W2:Y:S01]  /*09a0*/  @!P1 LDG.E.64 R6, desc[UR6][R6.64] ;  /* 0x0000000606069981 */ /* 0x000ea2000c1e1b00 */
[----:B----4-:R-:W-:-:S08]  /*09b0*/  @P0 DFMA R12, R16, R12, R24 ;  /* 0x0000000c100c022b */ /* 0x010fd00000000018 */
[----:B-----5:R-:W-:-:S08]  /*09c0*/  @P0 DFMA R24, R18, R22, R12 ;  /* 0x000000161218022b */ /* 0x020fd0000000000c */
[----:B--2---:R-:W-:-:S11]  /*09d0*/  @!P1 DFMA R24, R14, R6, R24 ;  /* 0x000000060e18922b */ /* 0x004fd60000000018 */
.L_x_0:
[----:B0-----:R-:W0:Y:S01]  /*09e0*/  LDC.64 R4, c[0x0][0x380] ;  /* 0x0000e000ff047b82 */ /* 0x001e220000000a00 */
[----:B------:R-:W-:Y:S01]  /*09f0*/  IMAD R0, R11, R2, R0 ;  /* 0x000000020b007224 */ /* 0x000fe200078e0200 */
[----:B------:R-:W-:-:S03]  /*0a00*/  DMUL R8, R24, R8 ;  /* 0x0000000818087228 */ /* 0x000fc60000000000 */
[----:B------:R-:W-:-:S04]  /*0a10*/  IMAD R3, R10, R0, R3 ;  /* 0x000000000a037224 */ /* 0x000fc800078e0203 */
[----:B0-----:R-:W-:-:S05]  /*0a20*/  IMAD.WIDE R2, R3, 0x8, R4 ;  /* 0x0000000803027825 */ /* 0x001fca00078e0204 */
[----:B------:R-:W-:Y:S01]  /*0a30*/  STG.E.64 desc[UR6][R2.64], R8 ;  /* 0x0000000802007986 */ /* 0x000fe2000c101b06 */
[----:B------:R-:W-:Y:S05]  /*0a40*/  EXIT ;  /* 0x000000000000794d */ /* 0x000fea0003800000 */
.L_x_4:
[----:B------:R-:W-:-:S00]  /*0a50*/  BRA `(.L_x_4) ;  /* 0xfffffffc00fc7947 */ /* 0x000fc0000383ffff */
[----:B------:R-:W-:-:S00]  /*0a60*/  NOP ;  /* 0x0000000000007918 */ /* 0x000fc00000000000 */
        /* <DEDUP_REMOVED lines=9> */
.L_x_5:


//--------------------- .nv.shared._Z16dVdO_hiddenlayerPdPKdS1_PKidS3_ --------------------------
	.section	.nv.shared._Z16dVdO_hiddenlayerPdPKdS1_PKidS3_,"aw",@nobits
	.sectionflags	@""
	.align	8
.nv.shared._Z16dVdO_hiddenlayerPdPKdS1_PKidS3_:
	.zero		1048


//--------------------- .nv.shared.reserved.0     --------------------------
	.section	.nv.shared.reserved.0,"aw",@nobits
	.weak		__nv_reservedSMEM_offset_0_alias
	.size		__nv_reservedSMEM_offset_0_alias, 0, 64
	.other		__nv_reservedSMEM_offset_0_alias,@"STO_CUDA_RESERVED_SHARED STV_DEFAULT"
__nv_reservedSMEM_offset_0_alias:
	.zero		0
	.zero		64


//--------------------- .nv.constant0._Z16dVdO_hiddenlayerPdPKdS1_PKidS3_ --------------------------
	.section	.nv.constant0._Z16dVdO_hiddenlayerPdPKdS1_PKidS3_,"a",@progbits
	.sectionflags	@""
	.align	4
.nv.constant0._Z16dVdO_hiddenlayerPdPKdS1_PKidS3_:
	.zero		944


//--------------------- SYMBOLS --------------------------

	.type		.nv.reservedSmem.offset0,@object
	.size		.nv.reservedSmem.offset0,0x4
	.type		.nv.reservedSmem.cap,@object
	.size		.nv.reservedSmem.cap,0x4
